	.headerflags	@"EF_CUDA_TEXMODE_UNIFIED EF_CUDA_64BIT_ADDRESS EF_CUDA_ACCELERATORS EF_CUDA_SM90 EF_CUDA_VIRTUAL_SM(EF_CUDA_SM90)"
	.elftype	@"ET_EXEC"


//--------------------- .nv.info                  --------------------------
	.section	.nv.info,"",@"SHT_CUDA_INFO"
	.align	4


	//----- nvinfo : EIATTR_REGCOUNT
	.align		4
        /*0000*/ 	.byte	0x04, 0x2f
        /*0002*/ 	.short	(.L_1 - .L_0)
	.align		4
.L_0:
        /*0004*/ 	.word	index@(triton_poi_fused_cat_2)
        /*0008*/ 	.word	0x0000001c


	//----- nvinfo : EIATTR_MIN_STACK_SIZE
	.align		4
.L_1:
        /*000c*/ 	.byte	0x04, 0x12
        /*000e*/ 	.short	(.L_3 - .L_2)
	.align		4
.L_2:
        /*0010*/ 	.word	index@(triton_poi_fused_cat_2)
        /*0014*/ 	.word	0x00000000


	//----- nvinfo : EIATTR_FRAME_SIZE
	.align		4
.L_3:
        /*0018*/ 	.byte	0x04, 0x11
        /*001a*/ 	.short	(.L_5 - .L_4)
	.align		4
.L_4:
        /*001c*/ 	.word	index@(triton_poi_fused_cat_2)
        /*0020*/ 	.word	0x00000000


	//----- nvinfo : EIATTR_MIN_STACK_SIZE
	.align		4
.L_5:
        /*0024*/ 	.byte	0x04, 0x12
        /*0026*/ 	.short	(.L_7 - .L_6)
	.align		4
.L_6:
        /*0028*/ 	.word	index@(triton_poi_fused_cat_2)
        /*002c*/ 	.word	0x00000000
.L_7:


//--------------------- .nv.info.triton_poi_fused_cat_2 --------------------------
	.section	.nv.info.triton_poi_fused_cat_2,"",@"SHT_CUDA_INFO"
	.sectionflags	@""
	.align	4


	//----- nvinfo : EIATTR_CUDA_API_VERSION
	.align		4
        /*0000*/ 	.byte	0x04, 0x37
        /*0002*/ 	.short	(.L_9 - .L_8)
.L_8:
        /*0004*/ 	.word	0x0000007c


	//----- nvinfo : EIATTR_KPARAM_INFO
	.align		4
.L_9:
        /*0008*/ 	.byte	0x04, 0x17
        /*000a*/ 	.short	(.L_11 - .L_10)
.L_10:
        /*000c*/ 	.word	0x00000000
        /*0010*/ 	.short	0x0006
        /*0012*/ 	.short	0x0030
        /*0014*/ 	.byte	0x00, 0xf0, 0x11, 0x00


	//----- nvinfo : EIATTR_KPARAM_INFO
	.align		4
.L_11:
        /*0018*/ 	.byte	0x04, 0x17
        /*001a*/ 	.short	(.L_13 - .L_12)
.L_12:
        /*001c*/ 	.word	0x00000000
        /*0020*/ 	.short	0x0005
        /*0022*/ 	.short	0x0028
        /*0024*/ 	.byte	0x00, 0xf4, 0x21, 0x00


	//----- nvinfo : EIATTR_KPARAM_INFO
	.align		4
.L_13:
        /*0028*/ 	.byte	0x04, 0x17
        /*002a*/ 	.short	(.L_15 - .L_14)
.L_14:
        /*002c*/ 	.word	0x00000000
        /*0030*/ 	.short	0x0004
        /*0032*/ 	.short	0x0020
        /*0034*/ 	.byte	0x00, 0xf4, 0x21, 0x00


	//----- nvinfo : EIATTR_KPARAM_INFO
	.align		4
.L_15:
        /*0038*/ 	.byte	0x04, 0x17
        /*003a*/ 	.short	(.L_17 - .L_16)
.L_16:
        /*003c*/ 	.word	0x00000000
        /*0040*/ 	.short	0x0003
        /*0042*/ 	.short	0x0018
        /*0044*/ 	.byte	0x00, 0xf4, 0x21, 0x00


	//----- nvinfo : EIATTR_KPARAM_INFO
	.align		4
.L_17:
        /*0048*/ 	.byte	0x04, 0x17
        /*004a*/ 	.short	(.L_19 - .L_18)
.L_18:
        /*004c*/ 	.word	0x00000000
        /*0050*/ 	.short	0x0002
        /*0052*/ 	.short	0x0010
        /*0054*/ 	.byte	0x00, 0xf4, 0x21, 0x00


	//----- nvinfo : EIATTR_KPARAM_INFO
	.align		4
.L_19:
        /*0058*/ 	.byte	0x04, 0x17
        /*005a*/ 	.short	(.L_21 - .L_20)
.L_20:
        /*005c*/ 	.word	0x00000000
        /*0060*/ 	.short	0x0001
        /*0062*/ 	.short	0x0008
        /*0064*/ 	.byte	0x00, 0xf4, 0x21, 0x00


	//----- nvinfo : EIATTR_KPARAM_INFO
	.align		4
.L_21:
        /*0068*/ 	.byte	0x04, 0x17
        /*006a*/ 	.short	(.L_23 - .L_22)
.L_22:
        /*006c*/ 	.word	0x00000000
        /*0070*/ 	.short	0x0000
        /*0072*/ 	.short	0x0000
        /*0074*/ 	.byte	0x00, 0xf4, 0x21, 0x00


	//----- nvinfo : EIATTR_SPARSE_MMA_MASK
	.align		4
.L_23:
        /*0078*/ 	.byte	0x03, 0x50
        /*007a*/ 	.short	0x0000


	//----- nvinfo : EIATTR_MAXREG_COUNT
	.align		4
        /*007c*/ 	.byte	0x03, 0x1b
        /*007e*/ 	.short	0x00ff


	//----- nvinfo : EIATTR_EXIT_INSTR_OFFSETS
	.align		4
        /*0080*/ 	.byte	0x04, 0x1c
        /*0082*/ 	.short	(.L_25 - .L_24)


	//   ....[0]....
.L_24:
        /*0084*/ 	.word	0x00000530


	//----- nvinfo : EIATTR_REQNTID
	.align		4
.L_25:
        /*0088*/ 	.byte	0x04, 0x10
        /*008a*/ 	.short	(.L_27 - .L_26)
.L_26:
        /*008c*/ 	.word	0x00000100
        /*0090*/ 	.word	0x00000001
        /*0094*/ 	.word	0x00000001


	//----- nvinfo : EIATTR_CBANK_PARAM_SIZE
	.align		4
.L_27:
        /*0098*/ 	.byte	0x03, 0x19
        /*009a*/ 	.short	0x0034


	//----- nvinfo : EIATTR_PARAM_CBANK
	.align		4
        /*009c*/ 	.byte	0x04, 0x0a
        /*009e*/ 	.short	(.L_29 - .L_28)
	.align		4
.L_28:
        /*00a0*/ 	.word	index@(.nv.constant0.triton_poi_fused_cat_2)
        /*00a4*/ 	.short	0x0210
        /*00a6*/ 	.short	0x0034


	//----- nvinfo : EIATTR_SW_WAR
	.align		4
.L_29:
        /*00a8*/ 	.byte	0x04, 0x36
        /*00aa*/ 	.short	(.L_31 - .L_30)
.L_30:
        /*00ac*/ 	.word	0x00000008
.L_31:


//--------------------- .nv.callgraph             --------------------------
	.section	.nv.callgraph,"",@"SHT_CUDA_CALLGRAPH"
	.align	4
	.sectionentsize	8
	.align		4
        /*0000*/ 	.word	0x00000000
	.align		4
        /*0004*/ 	.word	0xffffffff
	.align		4
        /*0008*/ 	.word	0x00000000
	.align		4
        /*000c*/ 	.word	0xfffffffe
	.align		4
        /*0010*/ 	.word	0x00000000
	.align		4
        /*0014*/ 	.word	0xfffffffd
	.align		4
        /*0018*/ 	.word	0x00000000
	.align		4
        /*001c*/ 	.word	0xfffffffc


//--------------------- .text.triton_poi_fused_cat_2 --------------------------
	.section	.text.triton_poi_fused_cat_2,"ax",@progbits
	.align	128
        .global         triton_poi_fused_cat_2
        .type           triton_poi_fused_cat_2,@function
        .size           triton_poi_fused_cat_2,(.L_x_1 - triton_poi_fused_cat_2)
        .other          triton_poi_fused_cat_2,@"STO_CUDA_ENTRY STV_DEFAULT"
triton_poi_fused_cat_2:
.text.triton_poi_fused_cat_2:
[----:B------:R-:W-:Y:S01]  /*0000*/  LDC R1, c[0x0][0x28] ;  /* 0x00000a00ff017b82 */ /* 0x000fe20000000800 */
[----:B------:R-:W1:Y:S07]  /*0010*/  S2R R0, SR_TID.X ;  /* 0x0000000000007919 */ /* 0x000e6e0000002100 */
[----:B------:R-:W2:Y:S01]  /*0020*/  LDC.64 R6, c[0x0][0x218] ;  /* 0x00008600ff067b82 */ /* 0x000ea20000000a00 */
[----:B------:R-:W-:Y:S01]  /*0030*/  ULDC.64 UR4, c[0x0][0x208] ;  /* 0x0000820000047ab9 */ /* 0x000fe20000000a00 */
[----:B------:R-:W3:Y:S01]  /*0040*/  S2R R5, SR_CTAID.X ;  /* 0x0000000000057919 */ /* 0x000ee20000002500 */
[----:B-1----:R-:W-:Y:S01]  /*0050*/  IMAD.SHL.U32 R0, R0, 0x2, RZ ;  /* 0x0000000200007824 */ /* 0x002fe200078e00ff */
[----:B---3--:R-:W-:-:S04]  /*0060*/  SHF.R.S32.HI R3, RZ, 0x16, R5 ;  /* 0x00000016ff037819 */ /* 0x008fc80000011405 */
[----:B------:R-:W-:Y:S02]  /*0070*/  LOP3.LUT R0, R0, 0x1fe, RZ, 0xc0, !PT ;  /* 0x000001fe00007812 */ /* 0x000fe400078ec0ff */
[----:B------:R-:W-:-:S03]  /*0080*/  SGXT R3, R3, 0x1 ;  /* 0x000000010303781a */ /* 0x000fc60000000200 */
[----:B------:R-:W-:Y:S02]  /*0090*/  IMAD R0, R5, 0x200, R0 ;  /* 0x0000020005007824 */ /* 0x000fe400078e0200 */
[----:B------:R-:W1:Y:S03]  /*00a0*/  LDC.64 R4, c[0x0][0x228] ;  /* 0x00008a00ff047b82 */ /* 0x000e660000000a00 */
[----:B------:R-:W-:Y:S02]  /*00b0*/  LEA.HI R3, R3, R0, RZ, 0xc ;  /* 0x0000000003037211 */ /* 0x000fe400078f60ff */
[----:B------:R-:W-:Y:S02]  /*00c0*/  SHF.R.S32.HI R9, RZ, 0x1f, R0 ;  /* 0x0000001fff097819 */ /* 0x000fe40000011400 */
[----:B------:R-:W-:Y:S02]  /*00d0*/  SHF.R.S32.HI R11, RZ, 0xc, R3 ;  /* 0x0000000cff0b7819 */ /* 0x000fe40000011403 */
[----:B------:R-:W-:-:S02]  /*00e0*/  LOP3.LUT R3, R3, 0xfffff000, RZ, 0xc0, !PT ;  /* 0xfffff00003037812 */ /* 0x000fc400078ec0ff */
[----:B------:R-:W-:Y:S02]  /*00f0*/  LEA.HI R2, R11, R11, RZ, 0x7 ;  /* 0x0000000b0b027211 */ /* 0x000fe400078f38ff */
[----:B------:R-:W-:Y:S01]  /*0100*/  LEA.HI R12, R9, R0, RZ, 0x13 ;  /* 0x00000000090c7211 */ /* 0x000fe200078f98ff */
[----:B------:R-:W-:Y:S01]  /*0110*/  IMAD.IADD R3, R0, 0x1, -R3 ;  /* 0x0000000100037824 */ /* 0x000fe200078e0a03 */
[----:B------:R-:W-:Y:S01]  /*0120*/  LOP3.LUT R2, R2, 0xffffff80, RZ, 0xc0, !PT ;  /* 0xffffff8002027812 */ /* 0x000fe200078ec0ff */
[----:B------:R-:W3:Y:S01]  /*0130*/  LDC.64 R8, c[0x0][0x220] ;  /* 0x00008800ff087b82 */ /* 0x000ee20000000a00 */
[----:B------:R-:W-:-:S03]  /*0140*/  SHF.R.S32.HI R10, RZ, 0x13, R12 ;  /* 0x00000013ff0a7819 */ /* 0x000fc6000001140c */
[----:B------:R-:W-:Y:S02]  /*0150*/  IMAD.IADD R11, R11, 0x1, -R2 ;  /* 0x000000010b0b7824 */ /* 0x000fe400078e0a02 */
[----:B------:R-:W-:Y:S02]  /*0160*/  IMAD R14, R10, 0x20000, R3 ;  /* 0x000200000a0e7824 */ /* 0x000fe400078e0203 */
[----:B------:R-:W4:Y:S01]  /*0170*/  LDC.64 R2, c[0x0][0x230] ;  /* 0x00008c00ff027b82 */ /* 0x000f220000000a00 */
[C---:B------:R-:W-:Y:S01]  /*0180*/  LOP3.LUT R16, R11.reuse, 0xffffffe0, RZ, 0xc0, !PT ;  /* 0xffffffe00b107812 */ /* 0x040fe200078ec0ff */
[C---:B------:R-:W-:Y:S01]  /*0190*/  IMAD R15, R11.reuse, 0x1000, R14 ;  /* 0x000010000b0f7824 */ /* 0x040fe200078e020e */
[C---:B------:R-:W-:Y:S01]  /*01a0*/  ISETP.GT.AND P0, PT, R11.reuse, 0x5f, PT ;  /* 0x0000005f0b00780c */ /* 0x040fe20003f04270 */
[----:B------:R-:W-:Y:S01]  /*01b0*/  VIADD R13, R11, 0xffffffc0 ;  /* 0xffffffc00b0d7836 */ /* 0x000fe20000000000 */
[----:B------:R-:W-:Y:S01]  /*01c0*/  ISETP.NE.AND P6, PT, R16, 0x40, PT ;  /* 0x000000401000780c */ /* 0x000fe20003fc5270 */
[----:B------:R-:W-:-:S02]  /*01d0*/  VIADD R15, R15, 0xfffa0000 ;  /* 0xfffa00000f0f7836 */ /* 0x000fc40000000000 */
[----:B------:R-:W-:Y:S02]  /*01e0*/  IMAD R21, R13, 0x1000, R14 ;  /* 0x000010000d157824 */ /* 0x000fe400078e020e */
[----:B-1----:R-:W-:Y:S01]  /*01f0*/  IMAD.WIDE R22, R15, 0x4, R4 ;  /* 0x000000040f167825 */ /* 0x002fe200078e0204 */
[----:B------:R-:W-:Y:S01]  /*0200*/  CS2R R4, SRZ ;  /* 0x0000000000047805 */ /* 0x000fe2000001ff00 */
[----:B------:R-:W1:Y:S02]  /*0210*/  LDC.64 R14, c[0x0][0x210] ;  /* 0x00008400ff0e7b82 */ /* 0x000e640000000a00 */
[----:B--2---:R-:W-:Y:S01]  /*0220*/  IMAD.WIDE R20, R21, 0x4, R6 ;  /* 0x0000000415147825 */ /* 0x004fe200078e0206 */
[----:B------:R-:W-:-:S03]  /*0230*/  CS2R R6, SRZ ;  /* 0x0000000000067805 */ /* 0x000fc6000001ff00 */
[----:B---3--:R-:W-:-:S04]  /*0240*/  IMAD.WIDE R8, R13, 0x4, R8 ;  /* 0x000000040d087825 */ /* 0x008fc800078e0208 */
[----:B------:R-:W-:Y:S02]  /*0250*/  IMAD.MOV.U32 R18, RZ, RZ, RZ ;  /* 0x000000ffff127224 */ /* 0x000fe400078e00ff */
[----:B----4-:R-:W-:Y:S01]  /*0260*/  IMAD.WIDE R24, R11, 0x4, R2 ;  /* 0x000000040b187825 */ /* 0x010fe200078e0202 */
[----:B------:R-:W-:Y:S01]  /*0270*/  CS2R R16, SRZ ;  /* 0x0000000000107805 */ /* 0x000fe2000001ff00 */
[----:B------:R-:W2:Y:S02]  /*0280*/  @P0 LDG.E.64 R6, desc[UR4][R22.64] ;  /* 0x0000000416060981 */ /* 0x000ea4000c1e1b00 */
[----:B------:R-:W-:Y:S01]  /*0290*/  IMAD.MOV.U32 R13, RZ, RZ, RZ ;  /* 0x000000ffff0d7224 */ /* 0x000fe200078e00ff */
[----:B------:R-:W-:Y:S01]  /*02a0*/  LOP3.LUT R3, R12, 0xfff80000, RZ, 0xc0, !PT ;  /* 0xfff800000c037812 */ /* 0x000fe200078ec0ff */
[----:B------:R-:W3:Y:S04]  /*02b0*/  @P0 LDG.E.EL R18, desc[UR4][R24.64+-0x180] ;  /* 0xfffe800418120981 */ /* 0x000ee8000c2e1900 */
[----:B------:R-:W4:Y:S04]  /*02c0*/  @P0 LDG.E.EL R13, desc[UR4][R24.64+-0x180] ;  /* 0xfffe8004180d0981 */ /* 0x000f28000c2e1900 */
[----:B------:R-:W5:Y:S01]  /*02d0*/  @!P6 LDG.E.64 R4, desc[UR4][R20.64] ;  /* 0x000000041404e981 */ /* 0x000f62000c1e1b00 */
[----:B------:R-:W-:-:S03]  /*02e0*/  IMAD.IADD R3, R0, 0x1, -R3 ;  /* 0x0000000100037824 */ /* 0x000fc600078e0a03 */
[----:B------:R-:W5:Y:S04]  /*02f0*/  @!P6 LDG.E.EL R16, desc[UR4][R8.64] ;  /* 0x000000040810e981 */ /* 0x000f68000c2e1900 */
[----:B------:R5:W5:Y:S01]  /*0300*/  @!P6 LDG.E.EL R17, desc[UR4][R8.64] ;  /* 0x000000040811e981 */ /* 0x000b62000c2e1900 */
[----:B------:R-:W-:Y:S01]  /*0310*/  ISETP.GE.AND P5, PT, R11, 0x40, PT ;  /* 0x000000400b00780c */ /* 0x000fe20003fa6270 */
[----:B------:R-:W-:-:S04]  /*0320*/  IMAD R3, R10, 0x40000, R3 ;  /* 0x000400000a037824 */ /* 0x000fc800078e0203 */
[----:B-1----:R-:W-:Y:S01]  /*0330*/  IMAD.WIDE R14, R3, 0x4, R14 ;  /* 0x00000004030e7825 */ /* 0x002fe200078e020e */
[----:B------:R-:W-:-:S07]  /*0340*/  CS2R R2, SRZ ;  /* 0x0000000000027805 */ /* 0x000fce000001ff00 */
[----:B------:R-:W5:Y:S01]  /*0350*/  @!P5 LDG.E.64 R2, desc[UR4][R14.64] ;  /* 0x000000040e02d981 */ /* 0x000f62000c1e1b00 */
[----:B--2---:R-:W-:Y:S02]  /*0360*/  SEL R10, R6, RZ, P0 ;  /* 0x000000ff060a7207 */ /* 0x004fe40000000000 */
[----:B------:R-:W-:Y:S02]  /*0370*/  SEL R11, R7, RZ, P0 ;  /* 0x000000ff070b7207 */ /* 0x000fe40000000000 */
[----:B---3--:R-:W-:Y:S02]  /*0380*/  SEL R18, R18, RZ, P0 ;  /* 0x000000ff12127207 */ /* 0x008fe40000000000 */
[----:B----4-:R-:W-:Y:S02]  /*0390*/  SEL R13, R13, RZ, P0 ;  /* 0x000000ff0d0d7207 */ /* 0x010fe40000000000 */
[----:B-----5:R-:W-:Y:S02]  /*03a0*/  SEL R8, R4, RZ, !P6 ;  /* 0x000000ff04087207 */ /* 0x020fe40007000000 */
[----:B------:R-:W-:-:S02]  /*03b0*/  SEL R9, R5, RZ, !P6 ;  /* 0x000000ff05097207 */ /* 0x000fc40007000000 */
[----:B------:R-:W1:Y:S01]  /*03c0*/  LDC.64 R4, c[0x0][0x238] ;  /* 0x00008e00ff047b82 */ /* 0x000e620000000a00 */
[----:B------:R-:W-:Y:S02]  /*03d0*/  SEL R7, R16, RZ, !P6 ;  /* 0x000000ff10077207 */ /* 0x000fe40007000000 */
[----:B------:R-:W-:Y:S02]  /*03e0*/  FSETP.GT.AND P2, PT, R10, -R13, PT ;  /* 0x8000000d0a00720b */ /* 0x000fe40003f44000 */
[----:B------:R-:W-:Y:S02]  /*03f0*/  SEL R6, R17, RZ, !P6 ;  /* 0x000000ff11067207 */ /* 0x000fe40007000000 */
[----:B------:R-:W-:Y:S02]  /*0400*/  FSETP.GT.AND P1, PT, R11, -R18, PT ;  /* 0x800000120b00720b */ /* 0x000fe40003f24000 */
[C---:B------:R-:W-:Y:S02]  /*0410*/  FSETP.GT.AND P4, PT, R8.reuse, -R7, PT ;  /* 0x800000070800720b */ /* 0x040fe40003f84000 */
[C---:B------:R-:W-:Y:S01]  /*0420*/  FSETP.GT.AND P3, PT, R9.reuse, -R6, PT ;  /* 0x800000060900720b */ /* 0x040fe20003f64000 */
[----:B------:R-:W-:Y:S01]  /*0430*/  FADD R8, R8, R7 ;  /* 0x0000000708087221 */ /* 0x000fe20000000000 */
[----:B------:R-:W-:Y:S01]  /*0440*/  FADD R7, R9, R6 ;  /* 0x0000000609077221 */ /* 0x000fe20000000000 */
[----:B------:R-:W-:Y:S01]  /*0450*/  FADD R6, R10, R13 ;  /* 0x0000000d0a067221 */ /* 0x000fe20000000000 */
[----:B------:R-:W-:-:S03]  /*0460*/  FADD R18, R11, R18 ;  /* 0x000000120b127221 */ /* 0x000fc60000000000 */
[----:B------:R-:W-:Y:S02]  /*0470*/  @!P2 FMUL R6, R6, 0.20000000298023223877 ;  /* 0x3e4ccccd0606a820 */ /* 0x000fe40000400000 */
[----:B------:R-:W-:Y:S01]  /*0480*/  @!P1 FMUL R18, R18, 0.20000000298023223877 ;  /* 0x3e4ccccd12129820 */ /* 0x000fe20000400000 */
[----:B------:R-:W-:Y:S01]  /*0490*/  SEL R9, R2, RZ, !P5 ;  /* 0x000000ff02097207 */ /* 0x000fe20006800000 */
[----:B------:R-:W-:Y:S01]  /*04a0*/  @!P4 FMUL R8, R8, 0.20000000298023223877 ;  /* 0x3e4ccccd0808c820 */ /* 0x000fe20000400000 */
[----:B------:R-:W-:Y:S01]  /*04b0*/  @P6 FSEL R8, R6, RZ, P0 ;  /* 0x000000ff06086208 */ /* 0x000fe20000000000 */
[----:B------:R-:W-:Y:S01]  /*04c0*/  @!P3 FMUL R7, R7, 0.20000000298023223877 ;  /* 0x3e4ccccd0707b820 */ /* 0x000fe20000400000 */
[----:B------:R-:W-:Y:S02]  /*04d0*/  @P6 FSEL R7, R18, RZ, P0 ;  /* 0x000000ff12076208 */ /* 0x000fe40000000000 */
[----:B------:R-:W-:Y:S01]  /*04e0*/  SEL R2, R3, RZ, !P5 ;  /* 0x000000ff03027207 */ /* 0x000fe20006800000 */
[----:B-1----:R-:W-:Y:S01]  /*04f0*/  IMAD.WIDE R4, R0, 0x4, R4 ;  /* 0x0000000400047825 */ /* 0x002fe200078e0204 */
[----:B------:R-:W-:-:S02]  /*0500*/  SEL R6, R9, R8, !P5 ;  /* 0x0000000809067207 */ /* 0x000fc40006800000 */
[----:B------:R-:W-:-:S05]  /*0510*/  SEL R7, R2, R7, !P5 ;  /* 0x0000000702077207 */ /* 0x000fca0006800000 */
[----:B------:R-:W-:Y:S01]  /*0520*/  STG.E.64 desc[UR4][R4.64], R6 ;  /* 0x0000000604007986 */ /* 0x000fe2000c101b04 */
[----:B------:R-:W-:Y:S05]  /*0530*/  EXIT ;  /* 0x000000000000794d */ /* 0x000fea0003800000 */
.L_x_0:
[----:B------:R-:W-:-:S00]  /*0540*/  BRA `(.L_x_0) ;  /* 0xfffffffc00fc7947 */ /* 0x000fc0000383ffff */
[----:B------:R-:W-:-:S00]  /*0550*/  NOP ;  /* 0x0000000000007918 */ /* 0x000fc00000000000 */
        /* <DEDUP_REMOVED lines=10> */
.L_x_1:


//--------------------- .nv.constant0.triton_poi_fused_cat_2 --------------------------
	.section	.nv.constant0.triton_poi_fused_cat_2,"a",@progbits
	.sectionflags	@""
	.align	4
.nv.constant0.triton_poi_fused_cat_2:
	.zero		580
